//
// Generated by NVIDIA NVVM Compiler
//
// Compiler Build ID: CL-36424714
// Cuda compilation tools, release 13.0, V13.0.88
// Based on NVVM 20.0.0
//

.version 9.0
.target sm_100
.address_size 64

	// .globl	_Z11mcts_kernelP4NodeiPf
.global .align 4 .b8 precalc_xorwow_matrix[102400];
.global .align 4 .b8 precalc_xorwow_offset_matrix[102400];
.global .align 4 .b8 mrg32k3aM1[2304];
.global .align 4 .b8 mrg32k3aM2[2304];
.global .align 4 .b8 mrg32k3aM1SubSeq[2016];
.global .align 4 .b8 mrg32k3aM2SubSeq[2016];
.global .align 4 .b8 mrg32k3aM1Seq[2304];
.global .align 4 .b8 mrg32k3aM2Seq[2304];
.const .align 8 .b8 __cr_lgamma_table[72];

.visible .entry _Z11mcts_kernelP4NodeiPf(
	.param .u64 .ptr .align 1 _Z11mcts_kernelP4NodeiPf_param_0,
	.param .u32 _Z11mcts_kernelP4NodeiPf_param_1,
	.param .u64 .ptr .align 1 _Z11mcts_kernelP4NodeiPf_param_2
)
{
	.local .align 4 .b8 	__local_depot0[52];
	.reg .b64 	%SP;
	.reg .b64 	%SPL;
	.reg .pred 	%p<13>;
	.reg .b16 	%rs<3>;
	.reg .b32 	%r<84>;
	.reg .b32 	%f<14>;
	.reg .b64 	%rd<13>;

	mov.u64 	%SPL, __local_depot0;
	ld.param.u64 	%rd2, [_Z11mcts_kernelP4NodeiPf_param_0];
	ld.param.u32 	%r44, [_Z11mcts_kernelP4NodeiPf_param_1];
	ld.param.u64 	%rd3, [_Z11mcts_kernelP4NodeiPf_param_2];
	add.u64 	%rd1, %SPL, 0;
	mov.u32 	%r45, %ctaid.x;
	mov.u32 	%r46, %ntid.x;
	mov.u32 	%r47, %tid.x;
	mad.lo.s32 	%r1, %r45, %r46, %r47;
	setp.ge.s32 	%p2, %r1, %r44;
	@%p2 bra 	$L__BB0_8;
	cvta.to.global.u64 	%rd5, %rd2;
	xor.b32  	%r49, %r1, -1429050551;
	mul.lo.s32 	%r50, %r49, 1099087573;
	setp.gt.s32 	%p3, %r1, -1;
	selp.b32 	%r51, -644748465, -1947113066, %p3;
	add.s32 	%r52, %r51, %r50;
	add.s32 	%r72, %r52, 6615241;
	add.s32 	%r66, %r50, 123456789;
	xor.b32  	%r76, %r50, 362436069;
	add.s32 	%r75, %r51, 521288629;
	xor.b32  	%r74, %r51, 88675123;
	add.s32 	%r73, %r50, 5783321;
	mul.wide.s32 	%rd6, %r1, 60;
	add.s64 	%rd7, %rd5, %rd6;
	ld.global.u32 	%r8, [%rd7];
	ld.global.u32 	%r9, [%rd7+4];
	ld.global.u32 	%r10, [%rd7+8];
	ld.global.u32 	%r11, [%rd7+12];
	ld.global.u32 	%r12, [%rd7+16];
	ld.global.u32 	%r13, [%rd7+20];
	ld.global.u32 	%r14, [%rd7+24];
	ld.global.u32 	%r15, [%rd7+28];
	ld.global.u32 	%r16, [%rd7+32];
	ld.global.u32 	%r17, [%rd7+36];
	ld.global.u32 	%r53, [%rd7+40];
	ld.global.u8 	%rs1, [%rd7+44];
	ld.global.f32 	%f1, [%rd7+48];
	setp.ne.s16 	%p4, %rs1, 0;
	setp.eq.s32 	%p5, %r53, 0;
	or.pred  	%p1, %p4, %p5;
	mov.f32 	%f11, 0f00000000;
	mov.b32 	%r64, 0;
$L__BB0_2:
	st.local.u32 	[%rd1], %r8;
	st.local.u32 	[%rd1+4], %r9;
	st.local.u32 	[%rd1+8], %r10;
	st.local.u32 	[%rd1+12], %r11;
	st.local.u32 	[%rd1+16], %r12;
	st.local.u32 	[%rd1+20], %r13;
	st.local.u32 	[%rd1+24], %r14;
	st.local.u32 	[%rd1+28], %r15;
	st.local.u32 	[%rd1+32], %r16;
	st.local.u32 	[%rd1+36], %r17;
	st.local.u32 	[%rd1+40], %r53;
	st.local.u8 	[%rd1+44], %rs1;
	st.local.f32 	[%rd1+48], %f1;
	mov.f32 	%f13, %f1;
	@%p1 bra 	$L__BB0_6;
	mov.b32 	%r71, 0;
	mov.f32 	%f13, %f1;
	mov.u32 	%r77, %r66;
$L__BB0_4:
	mov.u32 	%r66, %r76;
	mov.u32 	%r76, %r75;
	mov.u32 	%r75, %r74;
	mov.u32 	%r74, %r73;
	shr.u32 	%r55, %r77, 2;
	xor.b32  	%r56, %r55, %r77;
	shl.b32 	%r57, %r74, 4;
	shl.b32 	%r58, %r56, 1;
	xor.b32  	%r59, %r57, %r58;
	xor.b32  	%r60, %r59, %r74;
	xor.b32  	%r73, %r60, %r56;
	add.s32 	%r72, %r72, 362437;
	add.s32 	%r61, %r73, %r72;
	rem.u32 	%r62, %r61, %r53;
	mul.wide.u32 	%rd8, %r62, 4;
	add.s64 	%rd9, %rd1, %rd8;
	ld.local.u32 	%r35, [%rd9];
	setp.eq.s32 	%p6, %r35, -1;
	@%p6 bra 	$L__BB0_6;
	and.b32  	%r63, %r35, 1;
	setp.eq.b32 	%p7, %r63, 1;
	selp.f32 	%f8, 0fBF800000, 0f3F800000, %p7;
	add.f32 	%f13, %f8, %f13;
	abs.f32 	%f9, %f13;
	setp.leu.f32 	%p8, %f9, 0f41200000;
	setp.gt.f32 	%p9, %f9, 0f41200000;
	selp.u16 	%rs2, 1, 0, %p9;
	st.local.u32 	[%rd1], %r8;
	st.local.u32 	[%rd1+4], %r9;
	st.local.u32 	[%rd1+8], %r10;
	st.local.u32 	[%rd1+12], %r11;
	st.local.u32 	[%rd1+16], %r12;
	st.local.u32 	[%rd1+20], %r13;
	st.local.u32 	[%rd1+24], %r14;
	st.local.u32 	[%rd1+28], %r15;
	st.local.u32 	[%rd1+32], %r16;
	st.local.u32 	[%rd1+36], %r17;
	st.local.u32 	[%rd1+40], %r53;
	st.local.u8 	[%rd1+44], %rs2;
	st.local.f32 	[%rd1+48], %f13;
	add.s32 	%r36, %r71, 1;
	setp.lt.u32 	%p10, %r71, 99;
	and.pred  	%p11, %p8, %p10;
	mov.u32 	%r71, %r36;
	mov.u32 	%r77, %r66;
	@%p11 bra 	$L__BB0_4;
$L__BB0_6:
	add.f32 	%f11, %f11, %f13;
	add.s32 	%r64, %r64, 1;
	setp.ne.s32 	%p12, %r64, 1024;
	@%p12 bra 	$L__BB0_2;
	mul.f32 	%f10, %f11, 0f3A800000;
	cvta.to.global.u64 	%rd10, %rd3;
	mul.wide.s32 	%rd11, %r1, 4;
	add.s64 	%rd12, %rd10, %rd11;
	st.global.f32 	[%rd12], %f10;
$L__BB0_8:
	ret;

}


// ===== COMPILED SASS (sm_100) =====

	.target	sm_100

	.elftype	@"ET_EXEC"


//--------------------- .note.nv.tkinfo           --------------------------
	.section	.note.nv.tkinfo,"",@"SHT_NOTE"
	.sectionflags	@"SHF_NOTE_NV_TKINFO"
	.tkinfo
        /*0018*/ 	.word	0x00000002
        /*0030*/ 	.string	""
        /*0030*/ 	.string	"ptxas"
        /*0030*/ 	.string	"Cuda compilation tools, release 13.0, V13.0.88"
        /*0030*/ 	.string	"Build cuda_13.0.r13.0/compiler.36424714_0"
        /*0030*/ 	.string	"-arch sm_100 -m 64 "



//--------------------- .note.nv.cuinfo           --------------------------
	.section	.note.nv.cuinfo,"",@"SHT_NOTE"
	.sectionflags	@"SHF_NOTE_NV_CUINFO"
        /*0018*/ 	.short	0x0002
        /*001a*/ 	.short	0x0064
        /*001c*/ 	.short	0x0082
	.zero		2


//--------------------- .nv.info                  --------------------------
	.section	.nv.info,"",@"SHT_CUDA_INFO"
	.align	4


	//----- nvinfo : EIATTR_REGCOUNT
	.align		4
        /*0000*/ 	.byte	0x04, 0x2f
        /*0002*/ 	.short	(.L_10 - .L_9)
	.align		4
.L_9:
        /*0004*/ 	.word	index@(_Z11mcts_kernelP4NodeiPf)
        /*0008*/ 	.word	0x0000001f


	//----- nvinfo : EIATTR_FRAME_SIZE
	.align		4
.L_10:
        /*000c*/ 	.byte	0x04, 0x11
        /*000e*/ 	.short	(.L_12 - .L_11)
	.align		4
.L_11:
        /*0010*/ 	.word	index@(_Z11mcts_kernelP4NodeiPf)
        /*0014*/ 	.word	0x00000038


	//----- nvinfo : EIATTR_MIN_STACK_SIZE
	.align		4
.L_12:
        /*0018*/ 	.byte	0x04, 0x12
        /*001a*/ 	.short	(.L_14 - .L_13)
	.align		4
.L_13:
        /*001c*/ 	.word	index@(_Z11mcts_kernelP4NodeiPf)
        /*0020*/ 	.word	0x00000038
.L_14:


//--------------------- .nv.compat                --------------------------
	.section	.nv.compat,"",@"SHT_CUDA_COMPAT_INFO"
	.align	4
        /*0000*/ 	.byte	0x02, 0x09, 0x00, 0x00, 0x02, 0x02, 0x01, 0x00, 0x02, 0x05, 0x05, 0x00, 0x03, 0x07, 0x01, 0x01
        /*0010*/ 	.byte	0x02, 0x03, 0x00, 0x00, 0x02, 0x06, 0x01, 0x00, 0x04, 0x0b, 0x08, 0x00, 0x01, 0x00, 0x00, 0x00
        /*0020*/ 	.byte	0x00, 0x00, 0x00, 0x00


//--------------------- .nv.info._Z11mcts_kernelP4NodeiPf --------------------------
	.section	.nv.info._Z11mcts_kernelP4NodeiPf,"",@"SHT_CUDA_INFO"
	.sectionflags	@""
	.align	4


	//----- nvinfo : EIATTR_CUDA_API_VERSION
	.align		4
        /*0000*/ 	.byte	0x04, 0x37
        /*0002*/ 	.short	(.L_16 - .L_15)
.L_15:
        /*0004*/ 	.word	0x00000082


	//----- nvinfo : EIATTR_KPARAM_INFO
	.align		4
.L_16:
        /*0008*/ 	.byte	0x04, 0x17
        /*000a*/ 	.short	(.L_18 - .L_17)
.L_17:
        /*000c*/ 	.word	0x00000000
        /*0010*/ 	.short	0x0002
        /*0012*/ 	.short	0x0010
        /*0014*/ 	.byte	0x00, 0xf5, 0x21, 0x00


	//----- nvinfo : EIATTR_KPARAM_INFO
	.align		4
.L_18:
        /*0018*/ 	.byte	0x04, 0x17
        /*001a*/ 	.short	(.L_20 - .L_19)
.L_19:
        /*001c*/ 	.word	0x00000000
        /*0020*/ 	.short	0x0001
        /*0022*/ 	.short	0x0008
        /*0024*/ 	.byte	0x00, 0xf0, 0x11, 0x00


	//----- nvinfo : EIATTR_KPARAM_INFO
	.align		4
.L_20:
        /*0028*/ 	.byte	0x04, 0x17
        /*002a*/ 	.short	(.L_22 - .L_21)
.L_21:
        /*002c*/ 	.word	0x00000000
        /*0030*/ 	.short	0x0000
        /*0032*/ 	.short	0x0000
        /*0034*/ 	.byte	0x00, 0xf5, 0x21, 0x00


	//----- nvinfo : EIATTR_SPARSE_MMA_MASK
	.align		4
.L_22:
        /*0038*/ 	.byte	0x03, 0x50
        /*003a*/ 	.short	0x0000


	//----- nvinfo : EIATTR_MAXREG_COUNT
	.align		4
        /*003c*/ 	.byte	0x03, 0x1b
        /*003e*/ 	.short	0x00ff


	//----- nvinfo : EIATTR_MERCURY_ISA_VERSION
	.align		4
        /*0040*/ 	.byte	0x03, 0x5f
        /*0042*/ 	.short	0x0101


	//----- nvinfo : EIATTR_VRC_CTA_INIT_COUNT
	.align		4
        /*0044*/ 	.byte	0x02, 0x4a
	.zero		1
	.zero		1


	//----- nvinfo : EIATTR_EXIT_INSTR_OFFSETS
	.align		4
        /*0048*/ 	.byte	0x04, 0x1c
        /*004a*/ 	.short	(.L_24 - .L_23)


	//   ....[0]....
.L_23:
        /*004c*/ 	.word	0x00000080


	//   ....[1]....
        /*0050*/ 	.word	0x00000740


	//----- nvinfo : EIATTR_CRS_STACK_SIZE
	.align		4
.L_24:
        /*0054*/ 	.byte	0x04, 0x1e
        /*0056*/ 	.short	(.L_26 - .L_25)
.L_25:
        /*0058*/ 	.word	0x00000000


	//----- nvinfo : EIATTR_CBANK_PARAM_SIZE
	.align		4
.L_26:
        /*005c*/ 	.byte	0x03, 0x19
        /*005e*/ 	.short	0x0018


	//----- nvinfo : EIATTR_PARAM_CBANK
	.align		4
        /*0060*/ 	.byte	0x04, 0x0a
        /*0062*/ 	.short	(.L_28 - .L_27)
	.align		4
.L_27:
        /*0064*/ 	.word	index@(.nv.constant0._Z11mcts_kernelP4NodeiPf)
        /*0068*/ 	.short	0x0380
        /*006a*/ 	.short	0x0018


	//----- nvinfo : EIATTR_SW_WAR
	.align		4
.L_28:
        /*006c*/ 	.byte	0x04, 0x36
        /*006e*/ 	.short	(.L_30 - .L_29)
.L_29:
        /*0070*/ 	.word	0x00000008
.L_30:


//--------------------- .nv.callgraph             --------------------------
	.section	.nv.callgraph,"",@"SHT_CUDA_CALLGRAPH"
	.align	4
	.sectionentsize	8
	.align		4
        /*0000*/ 	.word	0x00000000
	.align		4
        /*0004*/ 	.word	0xffffffff
	.align		4
        /*0008*/ 	.word	0x00000000
	.align		4
        /*000c*/ 	.word	0xfffffffe
	.align		4
        /*0010*/ 	.word	0x00000000
	.align		4
        /*0014*/ 	.word	0xfffffffd
	.align		4
        /*0018*/ 	.word	0x00000000
	.align		4
        /*001c*/ 	.word	0xfffffffc


//--------------------- .nv.constant4             --------------------------
	.section	.nv.constant4,"a",@progbits
	.align	8
	.align		8
.nv.constant4:
        /*0000*/ 	.dword	precalc_xorwow_matrix
	.align		8
        /*0008*/ 	.dword	precalc_xorwow_offset_matrix
	.align		8
        /*0010*/ 	.dword	mrg32k3aM1
	.align		8
        /*0018*/ 	.dword	mrg32k3aM2
	.align		8
        /*0020*/ 	.dword	mrg32k3aM1SubSeq
	.align		8
        /*0028*/ 	.dword	mrg32k3aM2SubSeq
	.align		8
        /*0030*/ 	.dword	mrg32k3aM1Seq
	.align		8
        /*0038*/ 	.dword	mrg32k3aM2Seq


//--------------------- .nv.constant3             --------------------------
	.section	.nv.constant3,"a",@progbits
	.align	8
.nv.constant3:
	.type		__cr_lgamma_table,@object
	.size		__cr_lgamma_table,(.L_8 - __cr_lgamma_table)
__cr_lgamma_table:
        /*0000*/ 	.byte	0x00, 0x00, 0x00, 0x00, 0x00, 0x00, 0x00, 0x00, 0x00, 0x00, 0x00, 0x00, 0x00, 0x00, 0x00, 0x00
        /*0010*/ 	.byte	0xef, 0x39, 0xfa, 0xfe, 0x42, 0x2e, 0xe6, 0x3f, 0x02, 0x20, 0x2a, 0xfa, 0x0b, 0xab, 0xfc, 0x3f
        /*0020*/ 	.byte	0xf9, 0x2c, 0x92, 0x7c, 0xa7, 0x6c, 0x09, 0x40, 0xc9, 0x79, 0x44, 0x3c, 0x64, 0x26, 0x13, 0x40
        /*0030*/ 	.byte	0xca, 0x01, 0xcf, 0x3a, 0x27, 0x51, 0x1a, 0x40, 0x30, 0xcc, 0x2d, 0xf3, 0xe1, 0x0c, 0x21, 0x40
        /*0040*/ 	.byte	0x0d, 0xb7, 0xfc, 0x82, 0x8e, 0x35, 0x25, 0x40
.L_8:


//--------------------- .text._Z11mcts_kernelP4NodeiPf --------------------------
	.section	.text._Z11mcts_kernelP4NodeiPf,"ax",@progbits
	.align	128
        .global         _Z11mcts_kernelP4NodeiPf
        .type           _Z11mcts_kernelP4NodeiPf,@function
        .size           _Z11mcts_kernelP4NodeiPf,(.L_x_5 - _Z11mcts_kernelP4NodeiPf)
        .other          _Z11mcts_kernelP4NodeiPf,@"STO_CUDA_ENTRY STV_DEFAULT"
_Z11mcts_kernelP4NodeiPf:
.text._Z11mcts_kernelP4NodeiPf:
[----:B------:R-:W0:Y:S01]  /*0000*/  LDC R1, c[0x0][0x37c] ;  /* 0x0000df00ff017b82 */ /* 0x000e220000000800 */
[----:B------:R-:W1:Y:S07]  /*0010*/  S2R R3, SR_TID.X ;  /* 0x0000000000037919 */ /* 0x000e6e0000002100 */
[----:B------:R-:W1:Y:S01]  /*0020*/  S2UR UR4, SR_CTAID.X ;  /* 0x00000000000479c3 */ /* 0x000e620000002500 */
[----:B------:R-:W2:Y:S01]  /*0030*/  LDCU UR5, c[0x0][0x388] ;  /* 0x00007100ff0577ac */ /* 0x000ea20008000800 */
[----:B0-----:R-:W-:-:S06]  /*0040*/  VIADD R1, R1, 0xffffffc8 ;  /* 0xffffffc801017836 */ /* 0x001fcc0000000000 */
[----:B------:R-:W1:Y:S02]  /*0050*/  LDC R24, c[0x0][0x360] ;  /* 0x0000d800ff187b82 */ /* 0x000e640000000800 */
[----:B-1----:R-:W-:-:S05]  /*0060*/  IMAD R24, R24, UR4, R3 ;  /* 0x0000000418187c24 */ /* 0x002fca000f8e0203 */
[----:B--2---:R-:W-:-:S13]  /*0070*/  ISETP.GE.AND P0, PT, R24, UR5, PT ;  /* 0x0000000518007c0c */ /* 0x004fda000bf06270 */
[----:B------:R-:W-:Y:S05]  /*0080*/  @P0 EXIT ;  /* 0x000000000000094d */ /* 0x000fea0003800000 */
[----:B------:R-:W0:Y:S01]  /*0090*/  LDC.64 R16, c[0x0][0x380] ;  /* 0x0000e000ff107b82 */ /* 0x000e220000000a00 */
[----:B------:R-:W1:Y:S01]  /*00a0*/  LDCU.64 UR6, c[0x0][0x358] ;  /* 0x00006b00ff0677ac */ /* 0x000e620008000a00 */
[----:B0-----:R-:W-:-:S05]  /*00b0*/  IMAD.WIDE R16, R24, 0x3c, R16 ;  /* 0x0000003c18107825 */ /* 0x001fca00078e0210 */
[----:B-1----:R-:W2:Y:S04]  /*00c0*/  LDG.E R14, desc[UR6][R16.64+0x28] ;  /* 0x00002806100e7981 */ /* 0x002ea8000c1e1900 */
[----:B------:R-:W3:Y:S04]  /*00d0*/  LDG.E.U8 R12, desc[UR6][R16.64+0x2c] ;  /* 0x00002c06100c7981 */ /* 0x000ee8000c1e1100 */
[----:B------:R0:W5:Y:S04]  /*00e0*/  LDG.E R0, desc[UR6][R16.64+0x30] ;  /* 0x0000300610007981 */ /* 0x000168000c1e1900 */
        /* <DEDUP_REMOVED lines=9> */
[----:B------:R0:W5:Y:S01]  /*0180*/  LDG.E R11, desc[UR6][R16.64+0x24] ;  /* 0x00002406100b7981 */ /* 0x000162000c1e1900 */
[C---:B------:R-:W-:Y:S01]  /*0190*/  LOP3.LUT R13, R24.reuse, 0xaad26b49, RZ, 0x3c, !PT ;  /* 0xaad26b49180d7812 */ /* 0x040fe200078e3cff */
[----:B------:R-:W-:Y:S01]  /*01a0*/  IMAD.MOV.U32 R18, RZ, RZ, -0x266e14b1 ;  /* 0xd991eb4fff127424 */ /* 0x000fe200078e00ff */
[----:B------:R-:W-:Y:S01]  /*01b0*/  ISETP.GT.AND P1, PT, R24, -0x1, PT ;  /* 0xffffffff1800780c */ /* 0x000fe20003f24270 */
[----:B------:R-:W-:Y:S01]  /*01c0*/  IMAD.MOV.U32 R25, RZ, RZ, RZ ;  /* 0x000000ffff197224 */ /* 0x000fe200078e00ff */
[----:B------:R-:W-:Y:S01]  /*01d0*/  UMOV UR4, URZ ;  /* 0x000000ff00047c82 */ /* 0x000fe20008000000 */
[----:B------:R-:W-:Y:S01]  /*01e0*/  IMAD R13, R13, 0x4182bed5, RZ ;  /* 0x4182bed50d0d7824 */ /* 0x000fe200078e02ff */
[----:B------:R-:W-:-:S03]  /*01f0*/  SEL R18, R18, 0x8bf16996, P1 ;  /* 0x8bf1699612127807 */ /* 0x000fc60000800000 */
[C---:B------:R-:W-:Y:S01]  /*0200*/  VIADD R21, R13.reuse, 0x583f19 ;  /* 0x00583f190d157836 */ /* 0x040fe20000000000 */
[C---:B------:R-:W-:Y:S01]  /*0210*/  IADD3 R23, PT, PT, R18.reuse, 0x64f0c9, R13 ;  /* 0x0064f0c912177810 */ /* 0x040fe20007ffe00d */
[C---:B------:R-:W-:Y:S01]  /*0220*/  VIADD R20, R18.reuse, 0x1f123bb5 ;  /* 0x1f123bb512147836 */ /* 0x040fe20000000000 */
[C---:B------:R-:W-:Y:S02]  /*0230*/  IADD3 R15, PT, PT, R13.reuse, 0x75bcd15, RZ ;  /* 0x075bcd150d0f7810 */ /* 0x040fe40007ffe0ff */
[----:B------:R-:W-:Y:S02]  /*0240*/  LOP3.LUT R22, R13, 0x159a55e5, RZ, 0x3c, !PT ;  /* 0x159a55e50d167812 */ /* 0x000fe400078e3cff */
[----:B------:R-:W-:Y:S02]  /*0250*/  LOP3.LUT R19, R18, 0x5491333, RZ, 0x3c, !PT ;  /* 0x0549133312137812 */ /* 0x000fe400078e3cff */
[----:B--2---:R-:W-:-:S04]  /*0260*/  ISETP.NE.AND P0, PT, R14, RZ, PT ;  /* 0x000000ff0e00720c */ /* 0x004fc80003f05270 */
[----:B0--3--:R-:W-:-:S13]  /*0270*/  ISETP.NE.OR P0, PT, R12, RZ, !P0 ;  /* 0x000000ff0c00720c */ /* 0x009fda0004705670 */
.L_x_3:
[----:B0----5:R0:W-:Y:S01]  /*0280*/  STL.64 [R1], R2 ;  /* 0x0000000201007387 */ /* 0x0211e20000100a00 */
[----:B------:R-:W-:Y:S01]  /*0290*/  UIADD3 UR4, UPT, UPT, UR4, 0x1, URZ ;  /* 0x0000000104047890 */ /* 0x000fe2000fffe0ff */
[----:B------:R-:W-:Y:S01]  /*02a0*/  BSSY.RECONVERGENT B0, `(.L_x_0) ;  /* 0x0000043000007945 */ /* 0x000fe20003800200 */
[----:B-1----:R-:W-:Y:S01]  /*02b0*/  IMAD.MOV.U32 R16, RZ, RZ, R0 ;  /* 0x000000ffff107224 */ /* 0x002fe200078e0000 */
[----:B------:R0:W-:Y:S01]  /*02c0*/  STL.64 [R1+0x8], R4 ;  /* 0x0000080401007387 */ /* 0x0001e20000100a00 */
[----:B------:R-:W-:-:S03]  /*02d0*/  UISETP.NE.AND UP0, UPT, UR4, 0x400, UPT ;  /* 0x000004000400788c */ /* 0x000fc6000bf05270 */
[----:B------:R0:W-:Y:S04]  /*02e0*/  STL.64 [R1+0x10], R6 ;  /* 0x0000100601007387 */ /* 0x0001e80000100a00 */
[----:B------:R0:W-:Y:S04]  /*02f0*/  STL.64 [R1+0x18], R8 ;  /* 0x0000180801007387 */ /* 0x0001e80000100a00 */
[----:B------:R0:W-:Y:S04]  /*0300*/  STL.64 [R1+0x20], R10 ;  /* 0x0000200a01007387 */ /* 0x0001e80000100a00 */
[----:B------:R0:W-:Y:S04]  /*0310*/  STL [R1+0x28], R14 ;  /* 0x0000280e01007387 */ /* 0x0001e80000100800 */
[----:B------:R0:W-:Y:S04]  /*0320*/  STL.U8 [R1+0x2c], R12 ;  /* 0x00002c0c01007387 */ /* 0x0001e80000100000 */
[----:B------:R0:W-:Y:S01]  /*0330*/  STL [R1+0x30], R0 ;  /* 0x0000300001007387 */ /* 0x0001e20000100800 */
[----:B------:R-:W-:Y:S05]  /*0340*/  @P0 BRA `(.L_x_1) ;  /* 0x0000000000e00947 */ /* 0x000fea0003800000 */
[----:B------:R-:W1:Y:S01]  /*0350*/  I2F.U32.RP R18, R14 ;  /* 0x0000000e00127306 */ /* 0x000e620000209000 */
[----:B------:R-:W-:Y:S01]  /*0360*/  IMAD.MOV R13, RZ, RZ, -R14 ;  /* 0x000000ffff0d7224 */ /* 0x000fe200078e0a0e */
[----:B------:R-:W-:Y:S01]  /*0370*/  ISETP.NE.U32.AND P1, PT, R14, RZ, PT ;  /* 0x000000ff0e00720c */ /* 0x000fe20003f25070 */
[----:B------:R-:W-:-:S05]  /*0380*/  IMAD.MOV.U32 R16, RZ, RZ, RZ ;  /* 0x000000ffff107224 */ /* 0x000fca00078e00ff */
[----:B-1----:R-:W1:Y:S02]  /*0390*/  MUFU.RCP R18, R18 ;  /* 0x0000001200127308 */ /* 0x002e640000001000 */
[----:B-1----:R-:W-:-:S06]  /*03a0*/  IADD3 R27, PT, PT, R18, 0xffffffe, RZ ;  /* 0x0ffffffe121b7810 */ /* 0x002fcc0007ffe0ff */
[----:B------:R-:W1:Y:S02]  /*03b0*/  F2I.FTZ.U32.TRUNC.NTZ R17, R27 ;  /* 0x0000001b00117305 */ /* 0x000e64000021f000 */
[----:B-1----:R-:W-:-:S04]  /*03c0*/  IMAD R13, R13, R17, RZ ;  /* 0x000000110d0d7224 */ /* 0x002fc800078e02ff */
[----:B------:R-:W-:Y:S01]  /*03d0*/  IMAD.HI.U32 R26, R17, R13, R16 ;  /* 0x0000000d111a7227 */ /* 0x000fe200078e0010 */
[----:B------:R-:W-:Y:S02]  /*03e0*/  MOV R16, R0 ;  /* 0x0000000000107202 */ /* 0x000fe40000000f00 */
[----:B------:R-:W-:Y:S01]  /*03f0*/  LOP3.LUT R17, RZ, R14, RZ, 0x33, !PT ;  /* 0x0000000eff117212 */ /* 0x000fe200078e33ff */
[----:B------:R-:W-:-:S07]  /*0400*/  IMAD.MOV.U32 R13, RZ, RZ, RZ ;  /* 0x000000ffff0d7224 */ /* 0x000fce00078e00ff */
.L_x_2:
[----:B-1----:R-:W-:Y:S01]  /*0410*/  SHF.R.U32.HI R18, RZ, 0x2, R15 ;  /* 0x00000002ff127819 */ /* 0x002fe2000001160f */
[----:B------:R-:W-:Y:S02]  /*0420*/  IMAD.SHL.U32 R28, R21, 0x10, RZ ;  /* 0x00000010151c7824 */ /* 0x000fe400078e00ff */
[----:B------:R-:W-:Y:S01]  /*0430*/  VIADD R23, R23, 0x587c5 ;  /* 0x000587c517177836 */ /* 0x000fe20000000000 */
[----:B------:R-:W-:-:S05]  /*0440*/  LOP3.LUT R18, R18, R15, RZ, 0x3c, !PT ;  /* 0x0000000f12127212 */ /* 0x000fca00078e3cff */
[----:B------:R-:W-:-:S05]  /*0450*/  IMAD.SHL.U32 R15, R18, 0x2, RZ ;  /* 0x00000002120f7824 */ /* 0x000fca00078e00ff */
[----:B------:R-:W-:-:S04]  /*0460*/  LOP3.LUT R15, R21, R28, R15, 0x96, !PT ;  /* 0x0000001c150f7212 */ /* 0x000fc800078e960f */
[----:B------:R-:W-:-:S04]  /*0470*/  LOP3.LUT R18, R15, R18, RZ, 0x3c, !PT ;  /* 0x000000120f127212 */ /* 0x000fc800078e3cff */
[----:B------:R-:W-:-:S05]  /*0480*/  IADD3 R15, PT, PT, R18, R23, RZ ;  /* 0x00000017120f7210 */ /* 0x000fca0007ffe0ff */
[----:B------:R-:W-:-:S04]  /*0490*/  IMAD.HI.U32 R27, R26, R15, RZ ;  /* 0x0000000f1a1b7227 */ /* 0x000fc800078e00ff */
[----:B------:R-:W-:-:S04]  /*04a0*/  IMAD.MOV R27, RZ, RZ, -R27 ;  /* 0x000000ffff1b7224 */ /* 0x000fc800078e0a1b */
[----:B------:R-:W-:-:S05]  /*04b0*/  IMAD R15, R14, R27, R15 ;  /* 0x0000001b0e0f7224 */ /* 0x000fca00078e020f */
[----:B------:R-:W-:-:S13]  /*04c0*/  ISETP.GE.U32.AND P2, PT, R15, R14, PT ;  /* 0x0000000e0f00720c */ /* 0x000fda0003f46070 */
[----:B------:R-:W-:-:S05]  /*04d0*/  @P2 IMAD.IADD R15, R15, 0x1, -R14 ;  /* 0x000000010f0f2824 */ /* 0x000fca00078e0a0e */
[----:B------:R-:W-:-:S13]  /*04e0*/  ISETP.GE.U32.AND P2, PT, R15, R14, PT ;  /* 0x0000000e0f00720c */ /* 0x000fda0003f46070 */
[----:B------:R-:W-:-:S05]  /*04f0*/  @P2 IMAD.IADD R15, R15, 0x1, -R14 ;  /* 0x000000010f0f2824 */ /* 0x000fca00078e0a0e */
[----:B------:R-:W-:-:S04]  /*0500*/  SEL R28, R17, R15, !P1 ;  /* 0x0000000f111c7207 */ /* 0x000fc80004800000 */
[----:B------:R-:W-:-:S06]  /*0510*/  LEA R28, R28, R1, 0x2 ;  /* 0x000000011c1c7211 */ /* 0x000fcc00078e10ff */
[----:B------:R-:W2:Y:S01]  /*0520*/  LDL R28, [R28] ;  /* 0x000000001c1c7983 */ /* 0x000ea20000100800 */
[----:B------:R-:W-:Y:S02]  /*0530*/  IMAD.MOV.U32 R15, RZ, RZ, R22 ;  /* 0x000000ffff0f7224 */ /* 0x000fe400078e0016 */
[----:B------:R-:W-:Y:S01]  /*0540*/  IMAD.MOV.U32 R22, RZ, RZ, R20 ;  /* 0x000000ffff167224 */ /* 0x000fe200078e0014 */
[----:B------:R-:W-:Y:S01]  /*0550*/  MOV R20, R19 ;  /* 0x0000001300147202 */ /* 0x000fe20000000f00 */
[----:B------:R-:W-:Y:S02]  /*0560*/  IMAD.MOV.U32 R19, RZ, RZ, R21 ;  /* 0x000000ffff137224 */ /* 0x000fe400078e0015 */
[----:B------:R-:W-:Y:S01]  /*0570*/  IMAD.MOV.U32 R21, RZ, RZ, R18 ;  /* 0x000000ffff157224 */ /* 0x000fe200078e0012 */
[----:B--2---:R-:W-:-:S13]  /*0580*/  ISETP.NE.AND P2, PT, R28, -0x1, PT ;  /* 0xffffffff1c00780c */ /* 0x004fda0003f45270 */
[----:B------:R-:W-:Y:S05]  /*0590*/  @!P2 BRA `(.L_x_1) ;  /* 0x00000000004ca947 */ /* 0x000fea0003800000 */
[----:B------:R-:W-:Y:S01]  /*05a0*/  HFMA2 R27, -RZ, RZ, 1.875, 0 ;  /* 0x3f800000ff1b7431 */ /* 0x000fe200000001ff */
[----:B------:R-:W-:Y:S01]  /*05b0*/  LOP3.LUT R18, R28, 0x1, RZ, 0xc0, !PT ;  /* 0x000000011c127812 */ /* 0x000fe200078ec0ff */
[----:B------:R1:W-:Y:S03]  /*05c0*/  STL.64 [R1], R2 ;  /* 0x0000000201007387 */ /* 0x0003e60000100a00 */
[----:B------:R-:W-:Y:S01]  /*05d0*/  ISETP.NE.U32.AND P2, PT, R18, 0x1, PT ;  /* 0x000000011200780c */ /* 0x000fe20003f45070 */
[----:B------:R1:W-:Y:S03]  /*05e0*/  STL.64 [R1+0x8], R4 ;  /* 0x0000080401007387 */ /* 0x0003e60000100a00 */
[----:B------:R-:W-:Y:S01]  /*05f0*/  FSEL R27, -R27, 1, !P2 ;  /* 0x3f8000001b1b7808 */ /* 0x000fe20005000100 */
[----:B------:R1:W-:Y:S04]  /*0600*/  STL.64 [R1+0x10], R6 ;  /* 0x0000100601007387 */ /* 0x0003e80000100a00 */
[----:B------:R-:W-:Y:S01]  /*0610*/  FADD R16, R16, R27 ;  /* 0x0000001b10107221 */ /* 0x000fe20000000000 */
[----:B------:R1:W-:Y:S04]  /*0620*/  STL.64 [R1+0x18], R8 ;  /* 0x0000180801007387 */ /* 0x0003e80000100a00 */
[C---:B------:R-:W-:Y:S01]  /*0630*/  FSETP.GT.AND P2, PT, |R16|.reuse, 10, PT ;  /* 0x412000001000780b */ /* 0x040fe20003f44200 */
[----:B------:R1:W-:Y:S01]  /*0640*/  STL.64 [R1+0x20], R10 ;  /* 0x0000200a01007387 */ /* 0x0003e20000100a00 */
[----:B------:R-:W-:-:S02]  /*0650*/  FSETP.LEU.AND P3, PT, |R16|, 10, PT ;  /* 0x412000001000780b */ /* 0x000fc40003f6b200 */
[----:B------:R-:W-:Y:S01]  /*0660*/  SEL R18, RZ, 0x1, !P2 ;  /* 0x00000001ff127807 */ /* 0x000fe20005000000 */
[----:B------:R1:W-:Y:S01]  /*0670*/  STL [R1+0x28], R14 ;  /* 0x0000280e01007387 */ /* 0x0003e20000100800 */
[C---:B------:R-:W-:Y:S01]  /*0680*/  ISETP.GE.U32.AND P2, PT, R13.reuse, 0x63, PT ;  /* 0x000000630d00780c */ /* 0x040fe20003f46070 */
[----:B------:R-:W-:Y:S02]  /*0690*/  VIADD R13, R13, 0x1 ;  /* 0x000000010d0d7836 */ /* 0x000fe40000000000 */
[----:B------:R1:W-:Y:S04]  /*06a0*/  STL.U8 [R1+0x2c], R18 ;  /* 0x00002c1201007387 */ /* 0x0003e80000100000 */
[----:B------:R1:W-:Y:S06]  /*06b0*/  STL [R1+0x30], R16 ;  /* 0x0000301001007387 */ /* 0x0003ec0000100800 */
[----:B------:R-:W-:Y:S05]  /*06c0*/  @!P2 BRA P3, `(.L_x_2) ;  /* 0xfffffffc0050a947 */ /* 0x000fea000183ffff */
.L_x_1:
[----:B------:R-:W-:Y:S05]  /*06d0*/  BSYNC.RECONVERGENT B0 ;  /* 0x0000000000007941 */ /* 0x000fea0003800200 */
.L_x_0:
[----:B------:R-:W-:Y:S01]  /*06e0*/  FADD R25, R16, R25 ;  /* 0x0000001910197221 */ /* 0x000fe20000000000 */
[----:B------:R-:W-:Y:S06]  /*06f0*/  BRA.U UP0, `(.L_x_3) ;  /* 0xfffffff900e07547 */ /* 0x000fec000b83ffff */
[----:B01----:R-:W0:Y:S01]  /*0700*/  LDC.64 R2, c[0x0][0x390] ;  /* 0x0000e400ff027b82 */ /* 0x003e220000000a00 */
[----:B------:R-:W-:Y:S01]  /*0710*/  FMUL R5, R25, 0.0009765625 ;  /* 0x3a80000019057820 */ /* 0x000fe20000400000 */
[----:B0-----:R-:W-:-:S05]  /*0720*/  IMAD.WIDE R24, R24, 0x4, R2 ;  /* 0x0000000418187825 */ /* 0x001fca00078e0202 */
[----:B------:R-:W-:Y:S01]  /*0730*/  STG.E desc[UR6][R24.64], R5 ;  /* 0x0000000518007986 */ /* 0x000fe2000c101906 */
[----:B------:R-:W-:Y:S05]  /*0740*/  EXIT ;  /* 0x000000000000794d */ /* 0x000fea0003800000 */
.L_x_4:
[----:B------:R-:W-:-:S00]  /*0750*/  BRA `(.L_x_4) ;  /* 0xfffffffc00fc7947 */ /* 0x000fc0000383ffff */
[----:B------:R-:W-:-:S00]  /*0760*/  NOP ;  /* 0x0000000000007918 */ /* 0x000fc00000000000 */
        /* <DEDUP_REMOVED lines=9> */
.L_x_5:


//--------------------- .nv.global.init           --------------------------
	.section	.nv.global.init,"aw",@progbits
	.align	4
.nv.global.init:
	.type		mrg32k3aM1SubSeq,@object
	.size		mrg32k3aM1SubSeq,(mrg32k3aM2SubSeq - mrg32k3aM1SubSeq)
mrg32k3aM1SubSeq:
        /*0000*/ 	.byte	0x0b, 0xcc, 0xee, 0x04, 0x73, 0x29, 0x8b, 0x6f, 0xf6, 0x53, 0x03, 0xf6, 0x23, 0xf6, 0xea, 0xda
        /* <DEDUP_REMOVED lines=125> */
	.type		mrg32k3aM2SubSeq,@object
	.size		mrg32k3aM2SubSeq,(mrg32k3aM1 - mrg32k3aM2SubSeq)
mrg32k3aM2SubSeq:
        /* <DEDUP_REMOVED lines=126> */
	.type		mrg32k3aM1,@object
	.size		mrg32k3aM1,(mrg32k3aM1Seq - mrg32k3aM1)
mrg32k3aM1:
        /* <DEDUP_REMOVED lines=144> */
	.type		mrg32k3aM1Seq,@object
	.size		mrg32k3aM1Seq,(mrg32k3aM2 - mrg32k3aM1Seq)
mrg32k3aM1Seq:
        /* <DEDUP_REMOVED lines=144> */
	.type		mrg32k3aM2,@object
	.size		mrg32k3aM2,(mrg32k3aM2Seq - mrg32k3aM2)
mrg32k3aM2:
        /* <DEDUP_REMOVED lines=144> */
	.type		mrg32k3aM2Seq,@object
	.size		mrg32k3aM2Seq,(precalc_xorwow_matrix - mrg32k3aM2Seq)
mrg32k3aM2Seq:
        /* <DEDUP_REMOVED lines=144> */
	.type		precalc_xorwow_matrix,@object
	.size		precalc_xorwow_matrix,(precalc_xorwow_offset_matrix - precalc_xorwow_matrix)
precalc_xorwow_matrix:
        /* <DEDUP_REMOVED lines=6400> */
	.type		precalc_xorwow_offset_matrix,@object
	.size		precalc_xorwow_offset_matrix,(.L_1 - precalc_xorwow_offset_matrix)
precalc_xorwow_offset_matrix:
        /* <DEDUP_REMOVED lines=6400> */
.L_1:


//--------------------- .nv.shared.reserved.0     --------------------------
	.section	.nv.shared.reserved.0,"aw",@nobits
	.weak		__nv_reservedSMEM_offset_0_alias
	.size		__nv_reservedSMEM_offset_0_alias, 0, 64
	.other		__nv_reservedSMEM_offset_0_alias,@"STO_CUDA_RESERVED_SHARED STV_DEFAULT"
__nv_reservedSMEM_offset_0_alias:
	.zero		0
	.zero		64


//--------------------- .nv.constant0._Z11mcts_kernelP4NodeiPf --------------------------
	.section	.nv.constant0._Z11mcts_kernelP4NodeiPf,"a",@progbits
	.sectionflags	@""
	.align	4
.nv.constant0._Z11mcts_kernelP4NodeiPf:
	.zero		920


//--------------------- SYMBOLS --------------------------

	.type		.nv.reservedSmem.offset0,@object
	.size		.nv.reservedSmem.offset0,0x4
